	.headerflags	@"EF_CUDA_TEXMODE_UNIFIED EF_CUDA_64BIT_ADDRESS EF_CUDA_SM86 EF_CUDA_VIRTUAL_SM(EF_CUDA_SM86)"
	.elftype	@"ET_EXEC"


//--------------------- .nv.info                  --------------------------
	.section	.nv.info,"",@"SHT_CUDA_INFO"
	.align	4


	//----- nvinfo : EIATTR_REGCOUNT
	.align		4
        /*0000*/ 	.byte	0x04, 0x2f
        /*0002*/ 	.short	(.L_1 - .L_0)
	.align		4
.L_0:
        /*0004*/ 	.word	index@(triton__0d1d2d3d4d5d6de7de)
        /*0008*/ 	.word	0x0000002b


	//----- nvinfo : EIATTR_MAX_STACK_SIZE
	.align		4
.L_1:
        /*000c*/ 	.byte	0x04, 0x23
        /*000e*/ 	.short	(.L_3 - .L_2)
	.align		4
.L_2:
        /*0010*/ 	.word	index@(triton__0d1d2d3d4d5d6de7de)
        /*0014*/ 	.word	0x00000000


	//----- nvinfo : EIATTR_MIN_STACK_SIZE
	.align		4
.L_3:
        /*0018*/ 	.byte	0x04, 0x12
        /*001a*/ 	.short	(.L_5 - .L_4)
	.align		4
.L_4:
        /*001c*/ 	.word	index@(triton__0d1d2d3d4d5d6de7de)
        /*0020*/ 	.word	0x00000000


	//----- nvinfo : EIATTR_FRAME_SIZE
	.align		4
.L_5:
        /*0024*/ 	.byte	0x04, 0x11
        /*0026*/ 	.short	(.L_7 - .L_6)
	.align		4
.L_6:
        /*0028*/ 	.word	index@(triton__0d1d2d3d4d5d6de7de)
        /*002c*/ 	.word	0x00000000
.L_7:


//--------------------- .nv.info.triton__0d1d2d3d4d5d6de7de --------------------------
	.section	.nv.info.triton__0d1d2d3d4d5d6de7de,"",@"SHT_CUDA_INFO"
	.align	4


	//----- nvinfo : EIATTR_CUDA_API_VERSION
	.align		4
        /*0000*/ 	.byte	0x04, 0x37
        /*0002*/ 	.short	(.L_9 - .L_8)
.L_8:
        /*0004*/ 	.word	0x0000007b


	//----- nvinfo : EIATTR_SW2861232_WAR
	.align		4
.L_9:
        /*0008*/ 	.byte	0x01, 0x35
	.zero		2


	//----- nvinfo : EIATTR_PARAM_CBANK
	.align		4
        /*000c*/ 	.byte	0x04, 0x0a
        /*000e*/ 	.short	(.L_11 - .L_10)
	.align		4
.L_10:
        /*0010*/ 	.word	index@(.nv.constant0.triton__0d1d2d3d4d5d6de7de)
        /*0014*/ 	.short	0x0160
        /*0016*/ 	.short	0x0038


	//----- nvinfo : EIATTR_CBANK_PARAM_SIZE
	.align		4
.L_11:
        /*0018*/ 	.byte	0x03, 0x19
        /*001a*/ 	.short	0x0038


	//----- nvinfo : EIATTR_KPARAM_INFO
	.align		4
        /*001c*/ 	.byte	0x04, 0x17
        /*001e*/ 	.short	(.L_13 - .L_12)
.L_12:
        /*0020*/ 	.word	0x00000000
        /*0024*/ 	.short	0x0007
        /*0026*/ 	.short	0x0034
        /*0028*/ 	.byte	0x00, 0xf0, 0x11, 0x00


	//----- nvinfo : EIATTR_KPARAM_INFO
	.align		4
.L_13:
        /*002c*/ 	.byte	0x04, 0x17
        /*002e*/ 	.short	(.L_15 - .L_14)
.L_14:
        /*0030*/ 	.word	0x00000000
        /*0034*/ 	.short	0x0006
        /*0036*/ 	.short	0x0030
        /*0038*/ 	.byte	0x00, 0xf0, 0x11, 0x00


	//----- nvinfo : EIATTR_KPARAM_INFO
	.align		4
.L_15:
        /*003c*/ 	.byte	0x04, 0x17
        /*003e*/ 	.short	(.L_17 - .L_16)
.L_16:
        /*0040*/ 	.word	0x00000000
        /*0044*/ 	.short	0x0005
        /*0046*/ 	.short	0x0028
        /*0048*/ 	.byte	0x00, 0xf0, 0x21, 0x00


	//----- nvinfo : EIATTR_KPARAM_INFO
	.align		4
.L_17:
        /*004c*/ 	.byte	0x04, 0x17
        /*004e*/ 	.short	(.L_19 - .L_18)
.L_18:
        /*0050*/ 	.word	0x00000000
        /*0054*/ 	.short	0x0004
        /*0056*/ 	.short	0x0020
        /*0058*/ 	.byte	0x00, 0xf0, 0x21, 0x00


	//----- nvinfo : EIATTR_KPARAM_INFO
	.align		4
.L_19:
        /*005c*/ 	.byte	0x04, 0x17
        /*005e*/ 	.short	(.L_21 - .L_20)
.L_20:
        /*0060*/ 	.word	0x00000000
        /*0064*/ 	.short	0x0003
        /*0066*/ 	.short	0x0018
        /*0068*/ 	.byte	0x00, 0xf0, 0x21, 0x00


	//----- nvinfo : EIATTR_KPARAM_INFO
	.align		4
.L_21:
        /*006c*/ 	.byte	0x04, 0x17
        /*006e*/ 	.short	(.L_23 - .L_22)
.L_22:
        /*0070*/ 	.word	0x00000000
        /*0074*/ 	.short	0x0002
        /*0076*/ 	.short	0x0010
        /*0078*/ 	.byte	0x00, 0xf0, 0x21, 0x00


	//----- nvinfo : EIATTR_KPARAM_INFO
	.align		4
.L_23:
        /*007c*/ 	.byte	0x04, 0x17
        /*007e*/ 	.short	(.L_25 - .L_24)
.L_24:
        /*0080*/ 	.word	0x00000000
        /*0084*/ 	.short	0x0001
        /*0086*/ 	.short	0x0008
        /*0088*/ 	.byte	0x00, 0xf0, 0x21, 0x00


	//----- nvinfo : EIATTR_KPARAM_INFO
	.align		4
.L_25:
        /*008c*/ 	.byte	0x04, 0x17
        /*008e*/ 	.short	(.L_27 - .L_26)
.L_26:
        /*0090*/ 	.word	0x00000000
        /*0094*/ 	.short	0x0000
        /*0096*/ 	.short	0x0000
        /*0098*/ 	.byte	0x00, 0xf0, 0x21, 0x00


	//----- nvinfo : EIATTR_MAXREG_COUNT
	.align		4
.L_27:
        /*009c*/ 	.byte	0x03, 0x1b
        /*009e*/ 	.short	0x00ff


	//----- nvinfo : EIATTR_EXIT_INSTR_OFFSETS
	.align		4
        /*00a0*/ 	.byte	0x04, 0x1c
        /*00a2*/ 	.short	(.L_29 - .L_28)


	//   ....[0]....
.L_28:
        /*00a4*/ 	.word	0x00001760


	//   ....[1]....
        /*00a8*/ 	.word	0x00001780


	//----- nvinfo : EIATTR_MAX_THREADS
	.align		4
.L_29:
        /*00ac*/ 	.byte	0x04, 0x05
        /*00ae*/ 	.short	(.L_31 - .L_30)
.L_30:
        /*00b0*/ 	.word	0x00000080
        /*00b4*/ 	.word	0x00000001
        /*00b8*/ 	.word	0x00000001
.L_31:


//--------------------- .nv.rel.action            --------------------------
	.section	.nv.rel.action,"",@"SHT_CUDA_RELOCINFO"
	.align	8
	.sectionentsize	8
        /*0000*/ 	.byte	0x73, 0x00, 0x00, 0x00, 0x00, 0x00, 0x00, 0x00, 0x00, 0x00, 0x00, 0x11, 0x25, 0x00, 0x05, 0x36


//--------------------- .nv.constant0.triton__0d1d2d3d4d5d6de7de --------------------------
	.section	.nv.constant0.triton__0d1d2d3d4d5d6de7de,"a",@progbits
	.align	4
.nv.constant0.triton__0d1d2d3d4d5d6de7de:
	.zero		408


//--------------------- .text.triton__0d1d2d3d4d5d6de7de --------------------------
	.section	.text.triton__0d1d2d3d4d5d6de7de,"ax",@progbits
	.sectionflags	@"SHF_BARRIERS=1"
	.sectioninfo	@"SHI_REGISTERS=43"
	.align	128
        .global         triton__0d1d2d3d4d5d6de7de
        .type           triton__0d1d2d3d4d5d6de7de,@function
        .size           triton__0d1d2d3d4d5d6de7de,(.L_x_1 - triton__0d1d2d3d4d5d6de7de)
        .other          triton__0d1d2d3d4d5d6de7de,@"STO_CUDA_ENTRY STV_DEFAULT"
triton__0d1d2d3d4d5d6de7de:
.text.triton__0d1d2d3d4d5d6de7de:
[----:B------:R-:W-:-:S02]  /*0000*/  IMAD.MOV.U32 R1, RZ, RZ, c[0x0][0x28] ;  /* 0x00000a00ff017624 */ /* 0x000fc400078e00ff */
[----:B------:R-:W0:Y:S01]  /*0010*/  S2R R36, SR_TID.X ;  /* 0x0000000000247919 */ /* 0x000e220000002100 */
[----:B------:R-:W-:Y:S01]  /*0020*/  IMAD.MOV.U32 R25, RZ, RZ, 0x2 ;  /* 0x00000002ff197424 */ /* 0x000fe200078e00ff */
[----:B------:R-:W-:Y:S01]  /*0030*/  ULDC.64 UR4, c[0x0][0x118] ;  /* 0x0000460000047ab9 */ /* 0x000fe20000000a00 */
[----:B------:R-:W-:Y:S01]  /*0040*/  IMAD.MOV.U32 R23, RZ, RZ, 0x4 ;  /* 0x00000004ff177424 */ /* 0x000fe200078e00ff */
[----:B------:R-:W1:Y:S04]  /*0050*/  S2R R35, SR_CTAID.Y ;  /* 0x0000000000237919 */ /* 0x000e680000002600 */
[----:B------:R-:W2:Y:S01]  /*0060*/  S2R R37, SR_CTAID.X ;  /* 0x0000000000257919 */ /* 0x000ea20000002500 */
[--C-:B0-----:R-:W-:Y:S01]  /*0070*/  SHF.R.U32.HI R39, RZ, 0x5, R36.reuse ;  /* 0x00000005ff277819 */ /* 0x101fe20000011624 */
[----:B------:R-:W-:Y:S01]  /*0080*/  IMAD.SHL.U32 R2, R36, 0x8, RZ ;  /* 0x0000000824027824 */ /* 0x000fe200078e00ff */
[----:B------:R-:W-:-:S02]  /*0090*/  SHF.R.U32.HI R29, RZ, 0x2, R36 ;  /* 0x00000002ff1d7819 */ /* 0x000fc40000011624 */
[----:B------:R-:W-:Y:S01]  /*00a0*/  SGXT.U32 R39, R39, 0x2 ;  /* 0x000000022727781a */ /* 0x000fe20000000000 */
[----:B-1----:R-:W-:Y:S01]  /*00b0*/  IMAD.SHL.U32 R38, R35, 0x20, RZ ;  /* 0x0000002023267824 */ /* 0x002fe200078e00ff */
[----:B------:R-:W-:Y:S01]  /*00c0*/  SGXT.U32 R29, R29, 0x3 ;  /* 0x000000031d1d781a */ /* 0x000fe20000000000 */
[----:B--2---:R-:W-:Y:S01]  /*00d0*/  IMAD.SHL.U32 R37, R37, 0x20, RZ ;  /* 0x0000002025257824 */ /* 0x004fe200078e00ff */
[----:B------:R-:W-:Y:S01]  /*00e0*/  LOP3.LUT R2, R2, 0x18, RZ, 0xc0, !PT ;  /* 0x0000001802027812 */ /* 0x000fe200078ec0ff */
[----:B------:R-:W-:-:S05]  /*00f0*/  IMAD.SHL.U32 R0, R39, 0x8, RZ ;  /* 0x0000000827007824 */ /* 0x000fca00078e00ff */
[----:B------:R-:W-:-:S04]  /*0100*/  LOP3.LUT R29, R0, R29, RZ, 0xfc, !PT ;  /* 0x0000001d001d7212 */ /* 0x000fc800078efcff */
[----:B------:R-:W-:-:S04]  /*0110*/  LOP3.LUT R3, R38, R29, RZ, 0xfc, !PT ;  /* 0x0000001d26037212 */ /* 0x000fc800078efcff */
[----:B------:R-:W-:-:S04]  /*0120*/  SHF.R.S32.HI R0, RZ, 0x1f, R3 ;  /* 0x0000001fff007819 */ /* 0x000fc80000011403 */
[----:B------:R-:W-:-:S04]  /*0130*/  LEA.HI R8, R0, R3, RZ, 0x2 ;  /* 0x0000000300087211 */ /* 0x000fc800078f10ff */
[----:B------:R-:W-:Y:S02]  /*0140*/  SHF.R.S32.HI R28, RZ, 0x2, R8 ;  /* 0x00000002ff1c7819 */ /* 0x000fe40000011408 */
[----:B------:R-:W-:Y:S02]  /*0150*/  LOP3.LUT R10, R8, 0xfffffc, RZ, 0xc0, !PT ;  /* 0x00fffffc080a7812 */ /* 0x000fe400078ec0ff */
[----:B------:R-:W-:-:S04]  /*0160*/  LEA.HI R4, R28, R28, RZ, 0x2 ;  /* 0x0000001c1c047211 */ /* 0x000fc800078f10ff */
[----:B------:R-:W-:Y:S02]  /*0170*/  LOP3.LUT R5, R4, 0xfffffffc, RZ, 0xc0, !PT ;  /* 0xfffffffc04057812 */ /* 0x000fe400078ec0ff */
[----:B------:R-:W-:Y:S02]  /*0180*/  LEA.HI R4, R0, R3, RZ, 0x4 ;  /* 0x0000000300047211 */ /* 0x000fe400078f20ff */
[----:B------:R-:W-:Y:S01]  /*0190*/  LOP3.LUT R0, R37, R2, RZ, 0xfc, !PT ;  /* 0x0000000225007212 */ /* 0x000fe200078efcff */
[----:B------:R-:W-:Y:S01]  /*01a0*/  IMAD.IADD R28, R28, 0x1, -R5 ;  /* 0x000000011c1c7824 */ /* 0x000fe200078e0a05 */
[C---:B------:R-:W-:Y:S01]  /*01b0*/  LOP3.LUT R6, R4.reuse, 0xfffff0, RZ, 0xc0, !PT ;  /* 0x00fffff004067812 */ /* 0x040fe200078ec0ff */
[----:B------:R-:W-:Y:S02]  /*01c0*/  IMAD.SHL.U32 R31, R4, 0x80, RZ ;  /* 0x00000080041f7824 */ /* 0x000fe400078e00ff */
[C---:B------:R-:W-:Y:S01]  /*01d0*/  IMAD.IADD R11, R3.reuse, 0x1, -R10 ;  /* 0x00000001030b7824 */ /* 0x040fe200078e0a0a */
[----:B------:R-:W-:Y:S01]  /*01e0*/  ISETP.GE.AND P2, PT, R28, 0x2, PT ;  /* 0x000000021c00780c */ /* 0x000fe20003f46270 */
[----:B------:R-:W-:Y:S01]  /*01f0*/  IMAD.IADD R6, R3, 0x1, -R6 ;  /* 0x0000000103067824 */ /* 0x000fe200078e0a06 */
[----:B------:R-:W-:Y:S01]  /*0200*/  LOP3.LUT R31, R31, 0xfffff800, RZ, 0xc0, !PT ;  /* 0xfffff8001f1f7812 */ /* 0x000fe200078ec0ff */
[----:B------:R-:W-:Y:S01]  /*0210*/  CS2R R4, SRZ ;  /* 0x0000000000047805 */ /* 0x000fe2000001ff00 */
[----:B------:R-:W-:-:S03]  /*0220*/  ISETP.GT.AND P1, PT, R0, 0x7f, !P2 ;  /* 0x0000007f0000780c */ /* 0x000fc60005724270 */
[----:B------:R-:W-:Y:S01]  /*0230*/  IMAD R13, R6, 0x100, R31 ;  /* 0x00000100060d7824 */ /* 0x000fe200078e021f */
[----:B------:R-:W-:Y:S01]  /*0240*/  ISETP.LT.AND P0, PT, R0, 0x100, P1 ;  /* 0x000001000000780c */ /* 0x000fe20000f01270 */
[----:B------:R-:W-:-:S03]  /*0250*/  CS2R R6, SRZ ;  /* 0x0000000000067805 */ /* 0x000fc6000001ff00 */
[----:B------:R-:W-:Y:S02]  /*0260*/  ISETP.LT.AND P3, PT, R3, 0x40, P0 ;  /* 0x000000400300780c */ /* 0x000fe40000761270 */
[--C-:B------:R-:W-:Y:S01]  /*0270*/  IADD3 R14, R13, -0x80, R0.reuse ;  /* 0xffffff800d0e7810 */ /* 0x100fe20007ffe000 */
[----:B------:R-:W-:-:S04]  /*0280*/  IMAD R30, R11, 0x100, R0 ;  /* 0x000001000b1e7824 */ /* 0x000fc800078e0200 */
[----:B------:R-:W-:Y:S01]  /*0290*/  IMAD.WIDE R14, R14, R25, c[0x0][0x160] ;  /* 0x000058000e0e7625 */ /* 0x000fe200078e0219 */
[----:B------:R-:W-:Y:S02]  /*02a0*/  ISETP.LT.AND P0, PT, R0, 0x100, !P2 ;  /* 0x000001000000780c */ /* 0x000fe40005701270 */
[----:B------:R-:W-:-:S03]  /*02b0*/  IADD3 R16, R30, -0x80, RZ ;  /* 0xffffff801e107810 */ /* 0x000fc60007ffe0ff */
[----:B------:R0:W2:Y:S01]  /*02c0*/  @P3 LDG.E.EL.128 R4, [R14.64] ;  /* 0x000000040e043981 */ /* 0x0000a2000c2e1d00 */
[----:B------:R-:W-:Y:S01]  /*02d0*/  IMAD.IADD R24, R0, 0x1, R13 ;  /* 0x0000000100187824 */ /* 0x000fe200078e020d */
[----:B------:R-:W-:Y:S01]  /*02e0*/  ISETP.LT.AND P0, PT, R3, 0x40, P0 ;  /* 0x000000400300780c */ /* 0x000fe20000701270 */
[----:B------:R-:W-:Y:S01]  /*02f0*/  CS2R R12, SRZ ;  /* 0x00000000000c7805 */ /* 0x000fe2000001ff00 */
[----:B------:R-:W-:Y:S01]  /*0300*/  IMAD.WIDE R16, R16, R23, c[0x0][0x170] ;  /* 0x00005c0010107625 */ /* 0x000fe200078e0217 */
[----:B------:R-:W-:Y:S01]  /*0310*/  CS2R R8, SRZ ;  /* 0x0000000000087805 */ /* 0x000fe2000001ff00 */
[----:B------:R-:W-:Y:S02]  /*0320*/  CS2R R10, SRZ ;  /* 0x00000000000a7805 */ /* 0x000fe4000001ff00 */
[----:B------:R-:W-:Y:S01]  /*0330*/  IMAD.WIDE R24, R24, R25, c[0x0][0x160] ;  /* 0x0000580018187625 */ /* 0x000fe200078e0219 */
[----:B0-----:R-:W-:-:S03]  /*0340*/  CS2R R14, SRZ ;  /* 0x00000000000e7805 */ /* 0x001fc6000001ff00 */
[----:B------:R-:W-:Y:S01]  /*0350*/  IMAD.MOV.U32 R26, RZ, RZ, 0x4 ;  /* 0x00000004ff1a7424 */ /* 0x000fe200078e00ff */
[----:B------:R-:W-:Y:S02]  /*0360*/  CS2R R18, SRZ ;  /* 0x0000000000127805 */ /* 0x000fe4000001ff00 */
[----:B------:R0:W3:Y:S04]  /*0370*/  @P0 LDG.E.EL.128 R8, [R24.64] ;  /* 0x0000000418080981 */ /* 0x0000e8000c2e1d00 */
[----:B------:R1:W4:Y:S01]  /*0380*/  @P3 LDG.E.EL.128 R12, [R16.64] ;  /* 0x00000004100c3981 */ /* 0x000322000c2e1d00 */
[----:B------:R-:W-:Y:S01]  /*0390*/  IMAD.WIDE R20, R30, R26, c[0x0][0x168] ;  /* 0x00005a001e147625 */ /* 0x000fe200078e021a */
[----:B-1----:R-:W-:-:S06]  /*03a0*/  CS2R R16, SRZ ;  /* 0x0000000000107805 */ /* 0x002fcc000001ff00 */
[----:B------:R1:W5:Y:S01]  /*03b0*/  @P0 LDG.E.EL.128 R16, [R20.64] ;  /* 0x0000000414100981 */ /* 0x000362000c2e1d00 */
[----:B--2---:R-:W-:Y:S02]  /*03c0*/  SEL R22, R4, RZ, P3 ;  /* 0x000000ff04167207 */ /* 0x004fe40001800000 */
[----:B------:R-:W-:-:S03]  /*03d0*/  SEL R5, R5, RZ, P3 ;  /* 0x000000ff05057207 */ /* 0x000fc60001800000 */
[C---:B------:R-:W-:Y:S01]  /*03e0*/  IMAD.U32 R4, R22.reuse, 0x10000, RZ ;  /* 0x0001000016047824 */ /* 0x040fe200078e00ff */
[----:B------:R-:W-:Y:S01]  /*03f0*/  PRMT R22, R22, 0x7632, R22 ;  /* 0x0000763216167816 */ /* 0x000fe20000000016 */
[----:B0-----:R-:W-:-:S03]  /*0400*/  IMAD.U32 R24, R5, 0x10000, RZ ;  /* 0x0001000005187824 */ /* 0x001fc600078e00ff */
[----:B------:R-:W-:Y:S02]  /*0410*/  LOP3.LUT R4, R4, 0x80000000, RZ, 0x3c, !PT ;  /* 0x8000000004047812 */ /* 0x000fe400078e3cff */
[----:B----4-:R-:W-:Y:S02]  /*0420*/  SEL R25, R12, RZ, P3 ;  /* 0x000000ff0c197207 */ /* 0x010fe40001800000 */
[----:B------:R-:W-:Y:S02]  /*0430*/  SEL R27, R14, RZ, P3 ;  /* 0x000000ff0e1b7207 */ /* 0x000fe40001800000 */
[----:B------:R-:W-:Y:S01]  /*0440*/  LOP3.LUT R12, R24, 0x80000000, RZ, 0x3c, !PT ;  /* 0x80000000180c7812 */ /* 0x000fe200078e3cff */
[----:B------:R-:W-:Y:S01]  /*0450*/  FFMA R14, R4, R25, RZ ;  /* 0x00000019040e7223 */ /* 0x000fe200000000ff */
[----:B------:R-:W-:Y:S01]  /*0460*/  IMAD.U32 R4, R22, 0x10000, RZ ;  /* 0x0001000016047824 */ /* 0x000fe200078e00ff */
[----:B---3--:R-:W-:Y:S02]  /*0470*/  SEL R8, R8, RZ, P0 ;  /* 0x000000ff08087207 */ /* 0x008fe40000000000 */
[----:B------:R-:W-:Y:S01]  /*0480*/  FFMA R12, R12, R27, RZ ;  /* 0x0000001b0c0c7223 */ /* 0x000fe200000000ff */
[----:B------:R-:W-:-:S02]  /*0490*/  SEL R25, R13, RZ, P3 ;  /* 0x000000ff0d197207 */ /* 0x000fc40001800000 */
[----:B------:R-:W-:Y:S01]  /*04a0*/  LOP3.LUT R4, R4, 0x80000000, RZ, 0x3c, !PT ;  /* 0x8000000004047812 */ /* 0x000fe200078e3cff */
[----:B-1----:R-:W-:Y:S01]  /*04b0*/  IMAD.U32 R20, R8, 0x10000, RZ ;  /* 0x0001000008147824 */ /* 0x002fe200078e00ff */
[----:B------:R-:W-:Y:S02]  /*04c0*/  FSEL R13, R14, RZ, P1 ;  /* 0x000000ff0e0d7208 */ /* 0x000fe40000800000 */
[----:B-----5:R-:W-:Y:S02]  /*04d0*/  SEL R16, R16, RZ, P0 ;  /* 0x000000ff10107207 */ /* 0x020fe40000000000 */
[----:B------:R-:W-:Y:S01]  /*04e0*/  SEL R9, R9, RZ, P0 ;  /* 0x000000ff09097207 */ /* 0x000fe20000000000 */
[----:B------:R-:W-:Y:S01]  /*04f0*/  FFMA R4, R4, R25, RZ ;  /* 0x0000001904047223 */ /* 0x000fe200000000ff */
[----:B------:R-:W-:Y:S01]  /*0500*/  FSEL R21, R12, RZ, P1 ;  /* 0x000000ff0c157208 */ /* 0x000fe20000800000 */
[----:B------:R-:W-:Y:S01]  /*0510*/  FFMA R12, R20, R16, R13 ;  /* 0x00000010140c7223 */ /* 0x000fe2000000000d */
[----:B------:R-:W-:Y:S01]  /*0520*/  SEL R18, R18, RZ, P0 ;  /* 0x000000ff12127207 */ /* 0x000fe20000000000 */
[----:B------:R-:W-:Y:S01]  /*0530*/  IMAD.U32 R32, R9, 0x10000, RZ ;  /* 0x0001000009207824 */ /* 0x000fe200078e00ff */
[----:B------:R-:W-:-:S02]  /*0540*/  PRMT R8, R8, 0x7632, R8 ;  /* 0x0000763208087816 */ /* 0x000fc40000000008 */
[----:B------:R-:W-:Y:S01]  /*0550*/  IADD3 R16, R30, -0x7c, RZ ;  /* 0xffffff841e107810 */ /* 0x000fe20007ffe0ff */
[----:B------:R-:W-:Y:S01]  /*0560*/  FFMA R32, R32, R18, R21 ;  /* 0x0000001220207223 */ /* 0x000fe20000000015 */
[----:B------:R-:W-:Y:S01]  /*0570*/  SEL R13, R17, RZ, P0 ;  /* 0x000000ff110d7207 */ /* 0x000fe20000000000 */
[----:B------:R-:W-:Y:S01]  /*0580*/  IMAD.U32 R33, R8, 0x10000, RZ ;  /* 0x0001000008217824 */ /* 0x000fe200078e00ff */
[----:B------:R-:W-:Y:S01]  /*0590*/  FSEL R4, R4, RZ, P1 ;  /* 0x000000ff04047208 */ /* 0x000fe20000800000 */
[----:B------:R-:W-:Y:S01]  /*05a0*/  IMAD.WIDE R16, R16, R23, c[0x0][0x170] ;  /* 0x00005c0010107625 */ /* 0x000fe200078e0217 */
[----:B------:R-:W-:Y:S01]  /*05b0*/  CS2R R20, SRZ ;  /* 0x0000000000147805 */ /* 0x000fe2000001ff00 */
[----:B------:R-:W-:Y:S02]  /*05c0*/  CS2R R22, SRZ ;  /* 0x0000000000167805 */ /* 0x000fe4000001ff00 */
[----:B------:R-:W-:Y:S01]  /*05d0*/  FFMA R33, R33, R13, R4 ;  /* 0x0000000d21217223 */ /* 0x000fe20000000004 */
[----:B------:R-:W-:-:S03]  /*05e0*/  IADD3 R13, R30, 0x4, RZ ;  /* 0x000000041e0d7810 */ /* 0x000fc60007ffe0ff */
[----:B------:R0:W2:Y:S01]  /*05f0*/  @P3 LDG.E.EL.128 R20, [R16.64] ;  /* 0x0000000410143981 */ /* 0x0000a2000c2e1d00 */
[----:B------:R-:W-:Y:S01]  /*0600*/  CS2R R24, SRZ ;  /* 0x0000000000187805 */ /* 0x000fe2000001ff00 */
[----:B0-----:R-:W-:Y:S02]  /*0610*/  IMAD.WIDE R16, R13, R26, c[0x0][0x168] ;  /* 0x00005a000d107625 */ /* 0x001fe400078e021a */
[----:B------:R-:W-:-:S06]  /*0620*/  CS2R R26, SRZ ;  /* 0x00000000001a7805 */ /* 0x000fcc000001ff00 */
[----:B------:R0:W3:Y:S01]  /*0630*/  @P0 LDG.E.EL.128 R24, [R16.64] ;  /* 0x0000000410180981 */ /* 0x0000e2000c2e1d00 */
[----:B------:R-:W-:-:S05]  /*0640*/  PRMT R5, R5, 0x7632, R5 ;  /* 0x0000763205057816 */ /* 0x000fca0000000005 */
[----:B------:R-:W-:Y:S01]  /*0650*/  IMAD.U32 R4, R5, 0x10000, RZ ;  /* 0x0001000005047824 */ /* 0x000fe200078e00ff */
[----:B------:R-:W-:-:S04]  /*0660*/  SEL R15, R15, RZ, P3 ;  /* 0x000000ff0f0f7207 */ /* 0x000fc80001800000 */
[----:B------:R-:W-:Y:S02]  /*0670*/  LOP3.LUT R4, R4, 0x80000000, RZ, 0x3c, !PT ;  /* 0x8000000004047812 */ /* 0x000fe400078e3cff */
[----:B------:R-:W-:-:S03]  /*0680*/  SEL R6, R6, RZ, P3 ;  /* 0x000000ff06067207 */ /* 0x000fc60001800000 */
[----:B------:R-:W-:Y:S01]  /*0690*/  FFMA R4, R4, R15, RZ ;  /* 0x0000000f04047223 */ /* 0x000fe200000000ff */
[----:B------:R-:W-:-:S04]  /*06a0*/  SEL R8, R7, RZ, P3 ;  /* 0x000000ff07087207 */ /* 0x000fc80001800000 */
[----:B------:R-:W-:Y:S01]  /*06b0*/  FSEL R34, R4, RZ, P1 ;  /* 0x000000ff04227208 */ /* 0x000fe20000800000 */
[----:B------:R-:W-:Y:S02]  /*06c0*/  IMAD.U32 R4, R6, 0x10000, RZ ;  /* 0x0001000006047824 */ /* 0x000fe400078e00ff */
[----:B------:R-:W-:-:S03]  /*06d0*/  IMAD.U32 R5, R8, 0x10000, RZ ;  /* 0x0001000008057824 */ /* 0x000fc600078e00ff */
[----:B------:R-:W-:Y:S02]  /*06e0*/  LOP3.LUT R4, R4, 0x80000000, RZ, 0x3c, !PT ;  /* 0x8000000004047812 */ /* 0x000fe400078e3cff */
[----:B------:R-:W-:Y:S02]  /*06f0*/  LOP3.LUT R5, R5, 0x80000000, RZ, 0x3c, !PT ;  /* 0x8000000005057812 */ /* 0x000fe400078e3cff */
[----:B------:R-:W-:Y:S02]  /*0700*/  SEL R10, R10, RZ, P0 ;  /* 0x000000ff0a0a7207 */ /* 0x000fe40000000000 */
[----:B------:R-:W-:-:S03]  /*0710*/  PRMT R9, R9, 0x7632, R9 ;  /* 0x0000763209097816 */ /* 0x000fc60000000009 */
[----:B------:R-:W-:Y:S01]  /*0720*/  IMAD.U32 R14, R10, 0x10000, RZ ;  /* 0x000100000a0e7824 */ /* 0x000fe200078e00ff */
[----:B------:R-:W-:Y:S01]  /*0730*/  SEL R19, R19, RZ, P0 ;  /* 0x000000ff13137207 */ /* 0x000fe20000000000 */
[----:B------:R-:W-:Y:S01]  /*0740*/  IMAD.U32 R9, R9, 0x10000, RZ ;  /* 0x0001000009097824 */ /* 0x000fe200078e00ff */
[----:B------:R-:W-:-:S03]  /*0750*/  PRMT R8, R8, 0x7632, R8 ;  /* 0x0000763208087816 */ /* 0x000fc60000000008 */
[----:B------:R-:W-:Y:S01]  /*0760*/  FFMA R34, R9, R19, R34 ;  /* 0x0000001309227223 */ /* 0x000fe20000000022 */
[----:B------:R-:W-:Y:S01]  /*0770*/  SEL R13, R11, RZ, P0 ;  /* 0x000000ff0b0d7207 */ /* 0x000fe20000000000 */
[----:B------:R-:W-:Y:S01]  /*0780*/  IMAD.U32 R8, R8, 0x10000, RZ ;  /* 0x0001000008087824 */ /* 0x000fe200078e00ff */
[----:B------:R-:W-:-:S03]  /*0790*/  PRMT R10, R10, 0x7632, R10 ;  /* 0x000076320a0a7816 */ /* 0x000fc6000000000a */
[----:B0-----:R-:W-:Y:S02]  /*07a0*/  IMAD.U32 R16, R13, 0x10000, RZ ;  /* 0x000100000d107824 */ /* 0x001fe400078e00ff */
[----:B------:R-:W-:Y:S01]  /*07b0*/  IMAD.MOV.U32 R17, RZ, RZ, 0x4 ;  /* 0x00000004ff117424 */ /* 0x000fe200078e00ff */
[----:B--2---:R-:W-:Y:S02]  /*07c0*/  SEL R7, R20, RZ, P3 ;  /* 0x000000ff14077207 */ /* 0x004fe40001800000 */
[----:B------:R-:W-:-:S03]  /*07d0*/  SEL R22, R22, RZ, P3 ;  /* 0x000000ff16167207 */ /* 0x000fc60001800000 */
[----:B------:R-:W-:Y:S01]  /*07e0*/  FFMA R7, R4, R7, RZ ;  /* 0x0000000704077223 */ /* 0x000fe200000000ff */
[----:B------:R-:W-:Y:S01]  /*07f0*/  PRMT R4, R6, 0x7632, R4 ;  /* 0x0000763206047816 */ /* 0x000fe20000000004 */
[----:B------:R-:W-:Y:S01]  /*0800*/  FFMA R5, R5, R22, RZ ;  /* 0x0000001605057223 */ /* 0x000fe200000000ff */
[----:B------:R-:W-:Y:S02]  /*0810*/  SHF.R.S32.HI R6, RZ, 0x1f, R3 ;  /* 0x0000001fff067819 */ /* 0x000fe40000011403 */
[----:B------:R-:W-:Y:S02]  /*0820*/  FSEL R7, R7, RZ, P1 ;  /* 0x000000ff07077208 */ /* 0x000fe40000800000 */
[----:B------:R-:W-:Y:S02]  /*0830*/  LEA.HI R6, R6, R3, RZ, 0x4 ;  /* 0x0000000306067211 */ /* 0x000fe400078f20ff */
[----:B---3--:R-:W-:Y:S01]  /*0840*/  SEL R22, R24, RZ, P0 ;  /* 0x000000ff18167207 */ /* 0x008fe20000000000 */
[----:B------:R-:W-:-:S04]  /*0850*/  IMAD.U32 R4, R4, 0x10000, RZ ;  /* 0x0001000004047824 */ /* 0x000fc800078e00ff */
[----:B------:R-:W-:Y:S01]  /*0860*/  FFMA R22, R14, R22, R7 ;  /* 0x000000160e167223 */ /* 0x000fe20000000007 */
[----:B------:R-:W-:Y:S02]  /*0870*/  LOP3.LUT R14, R6, 0xfffff0, RZ, 0xc0, !PT ;  /* 0x00fffff0060e7812 */ /* 0x000fe400078ec0ff */
[----:B------:R-:W-:Y:S02]  /*0880*/  SEL R9, R21, RZ, P3 ;  /* 0x000000ff15097207 */ /* 0x000fe40001800000 */
[----:B------:R-:W-:Y:S01]  /*0890*/  LOP3.LUT R4, R4, 0x80000000, RZ, 0x3c, !PT ;  /* 0x8000000004047812 */ /* 0x000fe200078e3cff */
[----:B------:R-:W-:Y:S01]  /*08a0*/  IMAD.IADD R14, R3, 0x1, -R14 ;  /* 0x00000001030e7824 */ /* 0x000fe200078e0a0e */
[----:B------:R-:W-:Y:S02]  /*08b0*/  SEL R23, R23, RZ, P3 ;  /* 0x000000ff17177207 */ /* 0x000fe40001800000 */
[----:B------:R-:W-:Y:S01]  /*08c0*/  ISETP.LT.AND P3, PT, R0, 0x80, !P2 ;  /* 0x000000800000780c */ /* 0x000fe20005761270 */
[----:B------:R-:W-:Y:S01]  /*08d0*/  IMAD R15, R14, 0x100, R31 ;  /* 0x000001000e0f7824 */ /* 0x000fe200078e021f */
[----:B------:R-:W-:Y:S01]  /*08e0*/  FFMA R9, R4, R9, RZ ;  /* 0x0000000904097223 */ /* 0x000fe200000000ff */
[----:B------:R-:W-:-:S02]  /*08f0*/  SEL R26, R26, RZ, P0 ;  /* 0x000000ff1a1a7207 */ /* 0x000fc40000000000 */
[----:B------:R-:W-:Y:S01]  /*0900*/  ISETP.LT.AND P4, PT, R3, 0x40, P3 ;  /* 0x000000400300780c */ /* 0x000fe20001f81270 */
[----:B------:R-:W-:Y:S01]  /*0910*/  IMAD.U32 R14, R10, 0x10000, RZ ;  /* 0x000100000a0e7824 */ /* 0x000fe200078e00ff */
[----:B------:R-:W-:Y:S01]  /*0920*/  FSEL R5, R5, RZ, P1 ;  /* 0x000000ff05057208 */ /* 0x000fe20000800000 */
[----:B------:R-:W-:Y:S01]  /*0930*/  IMAD.MOV.U32 R20, RZ, RZ, 0x2 ;  /* 0x00000002ff147424 */ /* 0x000fe200078e00ff */
[----:B------:R-:W-:Y:S02]  /*0940*/  IADD3 R15, R15, 0x80, R0 ;  /* 0x000000800f0f7810 */ /* 0x000fe40007ffe000 */
[----:B------:R-:W-:Y:S02]  /*0950*/  LOP3.LUT R10, R8, 0x80000000, RZ, 0x3c, !PT ;  /* 0x80000000080a7812 */ /* 0x000fe400078e3cff */
[----:B------:R-:W-:Y:S02]  /*0960*/  SEL R25, R25, RZ, P0 ;  /* 0x000000ff19197207 */ /* 0x000fe40000000000 */
[----:B------:R-:W-:Y:S01]  /*0970*/  FSEL R11, R9, RZ, P1 ;  /* 0x000000ff090b7208 */ /* 0x000fe20000800000 */
[----:B------:R-:W-:Y:S01]  /*0980*/  FFMA R21, R16, R26, R5 ;  /* 0x0000001a10157223 */ /* 0x000fe20000000005 */
[----:B------:R-:W-:Y:S01]  /*0990*/  CS2R R6, SRZ ;  /* 0x0000000000067805 */ /* 0x000fe2000001ff00 */
[----:B------:R-:W-:Y:S01]  /*09a0*/  CS2R R4, SRZ ;  /* 0x0000000000047805 */ /* 0x000fe2000001ff00 */
[----:B------:R-:W-:Y:S01]  /*09b0*/  IMAD.WIDE R8, R15, R20, c[0x0][0x160] ;  /* 0x000058000f087625 */ /* 0x000fe200078e0214 */
[----:B------:R-:W-:Y:S01]  /*09c0*/  FFMA R16, R10, R23, RZ ;  /* 0x000000170a107223 */ /* 0x000fe200000000ff */
[----:B------:R-:W-:Y:S01]  /*09d0*/  FFMA R23, R14, R25, R11 ;  /* 0x000000190e177223 */ /* 0x000fe2000000000b */
[----:B------:R-:W-:Y:S01]  /*09e0*/  IADD3 R14, R30, 0x80, RZ ;  /* 0x000000801e0e7810 */ /* 0x000fe20007ffe0ff */
[----:B------:R-:W-:Y:S01]  /*09f0*/  CS2R R10, SRZ ;  /* 0x00000000000a7805 */ /* 0x000fe2000001ff00 */
[----:B------:R0:W2:Y:S03]  /*0a00*/  @P4 LDG.E.EL.128 R4, [R8.64] ;  /* 0x0000000408044981 */ /* 0x0000a6000c2e1d00 */
[----:B------:R-:W-:Y:S01]  /*0a10*/  IMAD.WIDE R14, R14, R17, c[0x0][0x170] ;  /* 0x00005c000e0e7625 */ /* 0x000fe200078e0211 */
[----:B0-----:R-:W-:-:S06]  /*0a20*/  CS2R R8, SRZ ;  /* 0x0000000000087805 */ /* 0x001fcc000001ff00 */
[----:B------:R0:W3:Y:S01]  /*0a30*/  @P4 LDG.E.EL.128 R8, [R14.64] ;  /* 0x000000040e084981 */ /* 0x0000e2000c2e1d00 */
[----:B------:R-:W-:Y:S01]  /*0a40*/  SHF.R.U32.HI R18, RZ, 0x3, R36 ;  /* 0x00000003ff127819 */ /* 0x000fe20000011624 */
[----:B------:R-:W-:Y:S01]  /*0a50*/  IMAD.SHL.U32 R36, R36, 0x4, RZ ;  /* 0x0000000424247824 */ /* 0x000fe200078e00ff */
[----:B------:R-:W-:Y:S02]  /*0a60*/  PRMT R13, R13, 0x7632, R13 ;  /* 0x000076320d0d7816 */ /* 0x000fe4000000000d */
[----:B------:R-:W-:Y:S02]  /*0a70*/  SEL R24, R27, RZ, P0 ;  /* 0x000000ff1b187207 */ /* 0x000fe40000000000 */
[----:B------:R-:W-:Y:S02]  /*0a80*/  SHF.R.S32.HI R35, RZ, 0x1a, R35 ;  /* 0x0000001aff237819 */ /* 0x000fe40000011423 */
[----:B------:R-:W-:Y:S01]  /*0a90*/  LOP3.LUT R27, R36, 0x1c, RZ, 0xc0, !PT ;  /* 0x0000001c241b7812 */ /* 0x000fe200078ec0ff */
[----:B------:R-:W-:Y:S01]  /*0aa0*/  IMAD.U32 R26, R13, 0x10000, RZ ;  /* 0x000100000d1a7824 */ /* 0x000fe200078e00ff */
[----:B------:R-:W-:-:S02]  /*0ab0*/  SGXT R13, R35, 0x1 ;  /* 0x00000001230d781a */ /* 0x000fc40000000200 */
[----:B------:R-:W-:Y:S02]  /*0ac0*/  LOP3.LUT R38, R38, R27, RZ, 0xfc, !PT ;  /* 0x0000001b26267212 */ /* 0x000fe400078efcff */
[----:B0-----:R-:W-:Y:S01]  /*0ad0*/  FSEL R15, R16, RZ, P1 ;  /* 0x000000ff100f7208 */ /* 0x001fe20000800000 */
[----:B------:R-:W-:Y:S01]  /*0ae0*/  IMAD.SHL.U32 R39, R39, 0x4, RZ ;  /* 0x0000000427277824 */ /* 0x000fe200078e00ff */
[----:B------:R-:W-:Y:S02]  /*0af0*/  LEA.HI R14, R13, R38, RZ, 0x4 ;  /* 0x000000260d0e7211 */ /* 0x000fe400078f20ff */
[----:B------:R-:W-:Y:S01]  /*0b00*/  SGXT.U32 R18, R18, 0x2 ;  /* 0x000000021212781a */ /* 0x000fe20000000000 */
[----:B------:R-:W-:Y:S02]  /*0b10*/  FFMA R24, R26, R24, R15 ;  /* 0x000000181a187223 */ /* 0x000fe4000000000f */
[----:B------:R-:W-:Y:S01]  /*0b20*/  IMAD.SHL.U32 R15, R14, 0x40, RZ ;  /* 0x000000400e0f7824 */ /* 0x000fe200078e00ff */
[----:B------:R-:W-:-:S02]  /*0b30*/  LOP3.LUT R18, R39, R18, RZ, 0xfc, !PT ;  /* 0x0000001227127212 */ /* 0x000fc400078efcff */
[----:B------:R-:W-:Y:S02]  /*0b40*/  ISETP.GE.AND P0, PT, R38, 0x40, PT ;  /* 0x000000402600780c */ /* 0x000fe40003f06270 */
[----:B------:R-:W-:Y:S01]  /*0b50*/  LOP3.LUT R13, R37, R18, RZ, 0xfc, !PT ;  /* 0x00000012250d7212 */ /* 0x000fe200078efcff */
[--C-:B------:R-:W-:Y:S01]  /*0b60*/  IMAD R27, R27, 0x21, R18.reuse ;  /* 0x000000211b1b7824 */ /* 0x100fe200078e0212 */
[----:B------:R-:W-:Y:S02]  /*0b70*/  LOP3.LUT R35, R37, 0x10, R18, 0xfe, !PT ;  /* 0x0000001025237812 */ /* 0x000fe400078efe12 */
[----:B------:R-:W-:Y:S02]  /*0b80*/  ISETP.LT.AND P1, PT, R13, 0x100, !P0 ;  /* 0x000001000d00780c */ /* 0x000fe40004721270 */
[----:B------:R-:W-:Y:S02]  /*0b90*/  SHF.R.S32.HI R38, RZ, 0x2, R38 ;  /* 0x00000002ff267819 */ /* 0x000fe40000011426 */
[----:B------:R-:W-:-:S02]  /*0ba0*/  ISETP.LT.AND P0, PT, R35, 0x100, !P0 ;  /* 0x000001002300780c */ /* 0x000fc40004701270 */
[----:B------:R-:W-:-:S04]  /*0bb0*/  LOP3.LUT R38, R38, 0x80000003, RZ, 0xc0, !PT ;  /* 0x8000000326267812 */ /* 0x000fc800078ec0ff */
[----:B------:R-:W-:Y:S02]  /*0bc0*/  ISETP.EQ.AND P1, PT, R38, 0x2, P1 ;  /* 0x000000022600780c */ /* 0x000fe40000f22270 */
[----:B--2---:R-:W-:-:S05]  /*0bd0*/  SEL R4, R4, RZ, P4 ;  /* 0x000000ff04047207 */ /* 0x004fca0002000000 */
[----:B------:R-:W-:Y:S01]  /*0be0*/  IMAD.U32 R14, R4, 0x10000, RZ ;  /* 0x00010000040e7824 */ /* 0x000fe200078e00ff */
[----:B------:R-:W-:Y:S02]  /*0bf0*/  SEL R5, R5, RZ, P4 ;  /* 0x000000ff05057207 */ /* 0x000fe40002000000 */
[----:B---3--:R-:W-:Y:S02]  /*0c00*/  SEL R19, R8, RZ, P4 ;  /* 0x000000ff08137207 */ /* 0x008fe40002000000 */
[----:B------:R-:W-:-:S03]  /*0c10*/  LOP3.LUT R8, R15, 0xfffffc00, RZ, 0xc0, !PT ;  /* 0xfffffc000f087812 */ /* 0x000fc600078ec0ff */
[----:B------:R-:W-:Y:S01]  /*0c20*/  FMUL R14, R14, R19 ;  /* 0x000000130e0e7220 */ /* 0x000fe20000400000 */
[----:B------:R-:W-:Y:S01]  /*0c30*/  PRMT R4, R4, 0x7632, R4 ;  /* 0x0000763204047816 */ /* 0x000fe20000000004 */
[--C-:B------:R-:W-:Y:S01]  /*0c40*/  IMAD R18, R13, 0x4, R8.reuse ;  /* 0x000000040d127824 */ /* 0x100fe200078e0208 */
[----:B------:R-:W-:Y:S02]  /*0c50*/  PRMT R15, R5, 0x7632, R15 ;  /* 0x00007632050f7816 */ /* 0x000fe4000000000f */
[----:B------:R-:W-:Y:S01]  /*0c60*/  FSEL R13, R14, RZ, P3 ;  /* 0x000000ff0e0d7208 */ /* 0x000fe20001800000 */
[----:B------:R-:W-:Y:S01]  /*0c70*/  IMAD.U32 R4, R4, 0x10000, RZ ;  /* 0x0001000004047824 */ /* 0x000fe200078e00ff */
[----:B------:R-:W-:Y:S01]  /*0c80*/  SEL R9, R9, RZ, P4 ;  /* 0x000000ff09097207 */ /* 0x000fe20002000000 */
[----:B------:R-:W-:Y:S01]  /*0c90*/  IMAD.U32 R5, R5, 0x10000, RZ ;  /* 0x0001000005057824 */ /* 0x000fe200078e00ff */
[----:B------:R-:W-:Y:S01]  /*0ca0*/  SEL R10, R10, RZ, P4 ;  /* 0x000000ff0a0a7207 */ /* 0x000fe20002000000 */
[----:B------:R-:W-:Y:S01]  /*0cb0*/  IMAD.U32 R16, R15, 0x10000, RZ ;  /* 0x000100000f107824 */ /* 0x000fe200078e00ff */
[----:B------:R-:W-:Y:S01]  /*0cc0*/  SEL R11, R11, RZ, P4 ;  /* 0x000000ff0b0b7207 */ /* 0x000fe20002000000 */
[----:B------:R-:W-:Y:S01]  /*0cd0*/  FADD R26, R12, R13 ;  /* 0x0000000d0c1a7221 */ /* 0x000fe20000000000 */
[----:B------:R-:W-:Y:S01]  /*0ce0*/  IADD3 R12, R30, 0x84, RZ ;  /* 0x000000841e0c7810 */ /* 0x000fe20007ffe0ff */
[----:B------:R-:W-:Y:S01]  /*0cf0*/  FMUL R25, R4, R9 ;  /* 0x0000000904197220 */ /* 0x000fe20000400000 */
[----:B------:R-:W-:Y:S01]  /*0d00*/  IMAD R35, R35, 0x4, R8 ;  /* 0x0000000423237824 */ /* 0x000fe200078e0208 */
[----:B------:R-:W-:Y:S01]  /*0d10*/  FMUL R5, R5, R10 ;  /* 0x0000000a05057220 */ /* 0x000fe20000400000 */
[----:B------:R-:W-:Y:S01]  /*0d20*/  FMUL R4, R16, R11 ;  /* 0x0000000b10047220 */ /* 0x000fe20000400000 */
[----:B------:R-:W-:Y:S01]  /*0d30*/  CS2R R8, SRZ ;  /* 0x0000000000087805 */ /* 0x000fe2000001ff00 */
[----:B------:R-:W-:Y:S01]  /*0d40*/  CS2R R10, SRZ ;  /* 0x00000000000a7805 */ /* 0x000fe2000001ff00 */
[----:B------:R-:W-:Y:S01]  /*0d50*/  IMAD.WIDE R12, R12, R17, c[0x0][0x170] ;  /* 0x00005c000c0c7625 */ /* 0x000fe200078e0211 */
[----:B------:R-:W-:-:S04]  /*0d60*/  CS2R R14, SRZ ;  /* 0x00000000000e7805 */ /* 0x000fc8000001ff00 */
[----:B------:R0:W2:Y:S01]  /*0d70*/  @P4 LDG.E.EL.128 R8, [R12.64] ;  /* 0x000000040c084981 */ /* 0x0000a2000c2e1d00 */
[----:B------:R-:W-:Y:S01]  /*0d80*/  IMAD.WIDE R18, R18, R17, c[0x0][0x178] ;  /* 0x00005e0012127625 */ /* 0x000fe200078e0211 */
[----:B0-----:R-:W-:-:S06]  /*0d90*/  CS2R R12, SRZ ;  /* 0x00000000000c7805 */ /* 0x001fcc000001ff00 */
[----:B------:R0:W3:Y:S01]  /*0da0*/  @P1 LDG.E.EL.128 R12, [R18.64] ;  /* 0x00000004120c1981 */ /* 0x0000e2000c2e1d00 */
[C---:B------:R-:W-:Y:S02]  /*0db0*/  ISETP.EQ.AND P0, PT, R38.reuse, 0x2, P0 ;  /* 0x000000022600780c */ /* 0x040fe40000702270 */
[----:B------:R-:W-:Y:S01]  /*0dc0*/  ISETP.NE.AND P5, PT, R38, 0x2, PT ;  /* 0x000000022600780c */ /* 0x000fe20003fa5270 */
[----:B0-----:R-:W-:Y:S01]  /*0dd0*/  CS2R R18, SRZ ;  /* 0x0000000000127805 */ /* 0x001fe2000001ff00 */
[----:B---3--:R-:W-:Y:S02]  /*0de0*/  SEL R36, R12, RZ, P1 ;  /* 0x000000ff0c247207 */ /* 0x008fe40000800000 */
[----:B------:R-:W-:Y:S01]  /*0df0*/  SEL R38, R13, RZ, P1 ;  /* 0x000000ff0d267207 */ /* 0x000fe20000800000 */
[----:B------:R-:W-:Y:S02]  /*0e00*/  IMAD.WIDE R12, R35, R17, c[0x0][0x178] ;  /* 0x00005e00230c7625 */ /* 0x000fe400078e0211 */
[----:B------:R-:W-:-:S06]  /*0e10*/  CS2R R16, SRZ ;  /* 0x0000000000107805 */ /* 0x000fcc000001ff00 */
[----:B------:R0:W3:Y:S01]  /*0e20*/  @P0 LDG.E.EL.128 R16, [R12.64] ;  /* 0x000000040c100981 */ /* 0x0000e2000c2e1d00 */
[----:B------:R-:W-:Y:S02]  /*0e30*/  SEL R14, R14, RZ, P1 ;  /* 0x000000ff0e0e7207 */ /* 0x000fe40000800000 */
[----:B------:R-:W-:Y:S02]  /*0e40*/  SEL R15, R15, RZ, P1 ;  /* 0x000000ff0f0f7207 */ /* 0x000fe40000800000 */
[----:B------:R-:W-:Y:S02]  /*0e50*/  FSEL R36, R36, RZ, !P5 ;  /* 0x000000ff24247208 */ /* 0x000fe40006800000 */
[----:B------:R-:W-:Y:S02]  /*0e60*/  FSEL R38, R38, RZ, !P5 ;  /* 0x000000ff26267208 */ /* 0x000fe40006800000 */
[----:B------:R-:W-:Y:S01]  /*0e70*/  FSEL R14, R14, RZ, !P5 ;  /* 0x000000ff0e0e7208 */ /* 0x000fe20006800000 */
[----:B------:R-:W-:Y:S01]  /*0e80*/  IMAD.IADD R31, R31, 0x1, R30 ;  /* 0x000000011f1f7824 */ /* 0x000fe200078e021e */
[----:B------:R1:W-:Y:S01]  /*0e90*/  STS [R27.X4], R36 ;  /* 0x000000241b007388 */ /* 0x0003e20000004800 */
[----:B0-----:R-:W-:-:S03]  /*0ea0*/  CS2R R12, SRZ ;  /* 0x00000000000c7805 */ /* 0x001fc6000001ff00 */
[----:B------:R-:W-:Y:S04]  /*0eb0*/  STS [R27.X4+0x84], R38 ;  /* 0x000084261b007388 */ /* 0x000fe80000004800 */
[----:B------:R0:W-:Y:S01]  /*0ec0*/  STS [R27.X4+0x108], R14 ;  /* 0x0001080e1b007388 */ /* 0x0001e20000004800 */
[----:B-1----:R-:W-:Y:S02]  /*0ed0*/  FSEL R36, R15, RZ, !P5 ;  /* 0x000000ff0f247208 */ /* 0x002fe40006800000 */
[----:B0-----:R-:W-:-:S03]  /*0ee0*/  CS2R R14, SRZ ;  /* 0x00000000000e7805 */ /* 0x001fc6000001ff00 */
[----:B------:R-:W-:Y:S01]  /*0ef0*/  STS [R27.X4+0x18c], R36 ;  /* 0x00018c241b007388 */ /* 0x000fe20000004800 */
[----:B---3--:R-:W-:Y:S02]  /*0f00*/  SEL R16, R16, RZ, P0 ;  /* 0x000000ff10107207 */ /* 0x008fe40000000000 */
[----:B------:R-:W-:Y:S02]  /*0f10*/  SEL R17, R17, RZ, P0 ;  /* 0x000000ff11117207 */ /* 0x000fe40000000000 */
[----:B------:R-:W-:Y:S02]  /*0f20*/  SEL R18, R18, RZ, P0 ;  /* 0x000000ff12127207 */ /* 0x000fe40000000000 */
[----:B------:R-:W-:Y:S02]  /*0f30*/  SEL R19, R19, RZ, P0 ;  /* 0x000000ff13137207 */ /* 0x000fe40000000000 */
[----:B------:R-:W-:-:S04]  /*0f40*/  ISETP.GE.AND P0, PT, R0, 0x100, PT ;  /* 0x000001000000780c */ /* 0x000fc80003f06270 */
[----:B------:R-:W-:-:S04]  /*0f50*/  ISETP.LT.AND P0, PT, R3, 0x40, !P0 ;  /* 0x000000400300780c */ /* 0x000fc80004701270 */
[----:B------:R-:W-:Y:S02]  /*0f60*/  ISETP.GT.AND P1, PT, R28, 0x2, P0 ;  /* 0x000000021c00780c */ /* 0x000fe40000724270 */
[----:B------:R-:W-:Y:S02]  /*0f70*/  FSEL R30, R16, RZ, !P5 ;  /* 0x000000ff101e7208 */ /* 0x000fe40006800000 */
[----:B------:R-:W-:Y:S02]  /*0f80*/  FSEL R38, R17, RZ, !P5 ;  /* 0x000000ff11267208 */ /* 0x000fe40006800000 */
[----:B------:R-:W-:Y:S02]  /*0f90*/  FSEL R18, R18, RZ, !P5 ;  /* 0x000000ff12127208 */ /* 0x000fe40006800000 */
[----:B------:R-:W-:Y:S01]  /*0fa0*/  FSEL R40, R19, RZ, !P5 ;  /* 0x000000ff13287208 */ /* 0x000fe20006800000 */
[CC--:B------:R-:W-:Y:S01]  /*0fb0*/  IMAD.WIDE R16, R31.reuse, R20.reuse, c[0x0][0x180] ;  /* 0x000060001f107625 */ /* 0x0c0fe200078e0214 */
[----:B------:R-:W-:Y:S01]  /*0fc0*/  IADD3 R31, R31, 0x400, RZ ;  /* 0x000004001f1f7810 */ /* 0x000fe20007ffe0ff */
[----:B------:R0:W-:Y:S04]  /*0fd0*/  STS [R27.X4+0x40], R30 ;  /* 0x0000401e1b007388 */ /* 0x0001e80000004800 */
[----:B------:R-:W-:Y:S04]  /*0fe0*/  STS [R27.X4+0xc4], R38 ;  /* 0x0000c4261b007388 */ /* 0x000fe80000004800 */
[----:B------:R-:W-:Y:S04]  /*0ff0*/  STS [R27.X4+0x148], R18 ;  /* 0x000148121b007388 */ /* 0x000fe80000004800 */
[----:B------:R-:W-:Y:S01]  /*1000*/  STS [R27.X4+0x1cc], R40 ;  /* 0x0001cc281b007388 */ /* 0x000fe20000004800 */
[----:B0-----:R-:W-:-:S03]  /*1010*/  IMAD.WIDE R30, R31, R20, c[0x0][0x180] ;  /* 0x000060001f1e7625 */ /* 0x001fc600078e0214 */
[----:B------:R-:W-:Y:S06]  /*1020*/  BAR.SYNC 0x0 ;  /* 0x0000000000007b1d */ /* 0x000fec0000000000 */
[----:B------:R0:W3:Y:S01]  /*1030*/  @P1 LDG.E.EL.128 R12, [R16.64] ;  /* 0x00000004100c1981 */ /* 0x0000e2000c2e1d00 */
[----:B------:R-:W-:Y:S01]  /*1040*/  CS2R R18, SRZ ;  /* 0x0000000000127805 */ /* 0x000fe2000001ff00 */
[----:B0-----:R-:W-:-:S06]  /*1050*/  CS2R R16, SRZ ;  /* 0x0000000000107805 */ /* 0x001fcc000001ff00 */
[----:B------:R-:W4:Y:S01]  /*1060*/  @P1 LDG.E.EL.128 R16, [R30.64] ;  /* 0x000000041e101981 */ /* 0x000f22000c2e1d00 */
[----:B------:R-:W-:Y:S01]  /*1070*/  SEL R6, R6, RZ, P4 ;  /* 0x000000ff06067207 */ /* 0x000fe20002000000 */
[--C-:B------:R-:W-:Y:S01]  /*1080*/  IMAD R3, R3, 0x100, R0.reuse ;  /* 0x0000010003037824 */ /* 0x100fe200078e0200 */
[----:B------:R-:W-:Y:S02]  /*1090*/  FSEL R5, R5, RZ, P3 ;  /* 0x000000ff05057208 */ /* 0x000fe40001800000 */
[----:B------:R-:W-:Y:S02]  /*10a0*/  SEL R7, R7, RZ, P4 ;  /* 0x000000ff07077207 */ /* 0x000fe40002000000 */
[----:B------:R-:W-:Y:S01]  /*10b0*/  PRMT R0, R6, 0x7632, R0 ;  /* 0x0000763206007816 */ /* 0x000fe20000000000 */
[--C-:B------:R-:W-:Y:S01]  /*10c0*/  FADD R32, R32, R5.reuse ;  /* 0x0000000520207221 */ /* 0x100fe20000000000 */
[----:B--2---:R-:W-:Y:S02]  /*10d0*/  SEL R9, R9, RZ, P4 ;  /* 0x000000ff09097207 */ /* 0x004fe40002000000 */
[----:B------:R-:W-:Y:S01]  /*10e0*/  SEL R10, R10, RZ, P4 ;  /* 0x000000ff0a0a7207 */ /* 0x000fe20002000000 */
[----:B------:R-:W-:Y:S01]  /*10f0*/  IMAD.U32 R0, R0, 0x10000, RZ ;  /* 0x0001000000007824 */ /* 0x000fe200078e00ff */
[C---:B------:R-:W-:Y:S01]  /*1100*/  PRMT R5, R7.reuse, 0x7632, R5 ;  /* 0x0000763207057816 */ /* 0x040fe20000000005 */
[----:B------:R-:W-:Y:S01]  /*1110*/  IMAD.U32 R7, R7, 0x10000, RZ ;  /* 0x0001000007077824 */ /* 0x000fe200078e00ff */
[----:B------:R-:W-:Y:S01]  /*1120*/  FSEL R36, R25, RZ, P3 ;  /* 0x000000ff19247208 */ /* 0x000fe20001800000 */
[----:B------:R-:W-:Y:S01]  /*1130*/  IMAD.U32 R25, R6, 0x10000, RZ ;  /* 0x0001000006197824 */ /* 0x000fe200078e00ff */
[----:B------:R-:W-:Y:S01]  /*1140*/  SEL R8, R8, RZ, P4 ;  /* 0x000000ff08087207 */ /* 0x000fe20002000000 */
[----:B------:R-:W-:Y:S01]  /*1150*/  FMUL R10, R7, R10 ;  /* 0x0000000a070a7220 */ /* 0x000fe20000400000 */
[----:B------:R-:W-:Y:S01]  /*1160*/  SEL R11, R11, RZ, P4 ;  /* 0x000000ff0b0b7207 */ /* 0x000fe20002000000 */
[----:B------:R-:W-:Y:S01]  /*1170*/  FMUL R9, R0, R9 ;  /* 0x0000000900097220 */ /* 0x000fe20000400000 */
[----:B------:R-:W-:Y:S01]  /*1180*/  IMAD.U32 R6, R5, 0x10000, RZ ;  /* 0x0001000005067824 */ /* 0x000fe200078e00ff */
[----:B------:R-:W-:Y:S01]  /*1190*/  FMUL R8, R25, R8 ;  /* 0x0000000819087220 */ /* 0x000fe20000400000 */
[----:B------:R-:W-:Y:S01]  /*11a0*/  IMAD R2, R29, 0x21, R2 ;  /* 0x000000211d027824 */ /* 0x000fe200078e0202 */
[----:B------:R-:W-:Y:S01]  /*11b0*/  FSEL R5, R4, RZ, P3 ;  /* 0x000000ff04057208 */ /* 0x000fe20001800000 */
[----:B------:R-:W-:Y:S01]  /*11c0*/  FMUL R11, R6, R11 ;  /* 0x0000000b060b7220 */ /* 0x000fe20000400000 */
[----:B------:R-:W-:-:S02]  /*11d0*/  FSEL R10, R10, RZ, P3 ;  /* 0x000000ff0a0a7208 */ /* 0x000fc40001800000 */
[----:B------:R-:W-:Y:S01]  /*11e0*/  FSEL R0, R9, RZ, P3 ;  /* 0x000000ff09007208 */ /* 0x000fe20001800000 */
[----:B------:R-:W0:Y:S01]  /*11f0*/  LDS R4, [R2.X4+0x4] ;  /* 0x0000040002047984 */ /* 0x000e220000004800 */
[----:B------:R-:W-:Y:S01]  /*1200*/  FSEL R7, R8, RZ, P3 ;  /* 0x000000ff08077208 */ /* 0x000fe20001800000 */
[----:B------:R-:W-:Y:S01]  /*1210*/  FADD R34, R34, R5 ;  /* 0x0000000522227221 */ /* 0x000fe20000000000 */
[----:B------:R-:W-:Y:S01]  /*1220*/  FSEL R11, R11, RZ, P3 ;  /* 0x000000ff0b0b7208 */ /* 0x000fe20001800000 */
[----:B------:R-:W-:Y:S01]  /*1230*/  FADD R21, R21, R10 ;  /* 0x0000000a15157221 */ /* 0x000fe20000000000 */
[----:B------:R-:W-:Y:S01]  /*1240*/  FADD R23, R23, R0 ;  /* 0x0000000017177221 */ /* 0x000fe20000000000 */
[----:B------:R-:W1:Y:S01]  /*1250*/  LDS R5, [R2.X4+0x18] ;  /* 0x0000180002057984 */ /* 0x000e620000004800 */
[----:B------:R-:W-:-:S03]  /*1260*/  FADD R22, R22, R7 ;  /* 0x0000000716167221 */ /* 0x000fc60000000000 */
[----:B------:R-:W2:Y:S01]  /*1270*/  LDS R0, [R2.X4] ;  /* 0x0000000002007984 */ /* 0x000ea20000004800 */
[----:B------:R-:W-:-:S03]  /*1280*/  FADD R24, R24, R11 ;  /* 0x0000000b18187221 */ /* 0x000fc60000000000 */
[----:B------:R-:W5:Y:S04]  /*1290*/  LDS R6, [R2.X4+0x8] ;  /* 0x0000080002067984 */ /* 0x000f680000004800 */
[----:B------:R-:W-:Y:S01]  /*12a0*/  LDS R11, [R2.X4+0x14] ;  /* 0x00001400020b7984 */ /* 0x000fe20000004800 */
[C---:B------:R-:W-:Y:S02]  /*12b0*/  ISETP.NE.AND P5, PT, R28.reuse, 0x2, PT ;  /* 0x000000021c00780c */ /* 0x040fe40003fa5270 */
[----:B------:R-:W-:Y:S01]  /*12c0*/  ISETP.GT.AND P4, PT, R28, 0x2, PT ;  /* 0x000000021c00780c */ /* 0x000fe20003f84270 */
[----:B------:R-:W-:Y:S01]  /*12d0*/  FADD R33, R33, R36 ;  /* 0x0000002421217221 */ /* 0x000fe20000000000 */
[----:B------:R-:W-:Y:S01]  /*12e0*/  FADD R34, RZ, R34 ;  /* 0x00000022ff227221 */ /* 0x000fe20000000000 */
[----:B------:R-:W-:-:S02]  /*12f0*/  FADD R24, RZ, R24 ;  /* 0x00000018ff187221 */ /* 0x000fc40000000000 */
[----:B------:R-:W-:Y:S01]  /*1300*/  FADD R33, RZ, R33 ;  /* 0x00000021ff217221 */ /* 0x000fe20000000000 */
[----:B---3--:R-:W-:Y:S02]  /*1310*/  SEL R25, R12, RZ, P1 ;  /* 0x000000ff0c197207 */ /* 0x008fe40000800000 */
[----:B------:R-:W-:Y:S02]  /*1320*/  SEL R27, R13, RZ, P1 ;  /* 0x000000ff0d1b7207 */ /* 0x000fe40000800000 */
[----:B------:R-:W-:Y:S01]  /*1330*/  SEL R15, R15, RZ, P1 ;  /* 0x000000ff0f0f7207 */ /* 0x000fe20000800000 */
[----:B------:R-:W-:Y:S02]  /*1340*/  IMAD.U32 R9, R25, 0x10000, RZ ;  /* 0x0001000019097824 */ /* 0x000fe400078e00ff */
[----:B------:R-:W-:Y:S02]  /*1350*/  IMAD.U32 R13, R27, 0x10000, RZ ;  /* 0x000100001b0d7824 */ /* 0x000fe400078e00ff */
[----:B------:R-:W-:Y:S01]  /*1360*/  IMAD.U32 R10, R15, 0x10000, RZ ;  /* 0x000100000f0a7824 */ /* 0x000fe200078e00ff */
[----:B----4-:R-:W-:-:S02]  /*1370*/  SEL R16, R16, RZ, P1 ;  /* 0x000000ff10107207 */ /* 0x010fc40000800000 */
[----:B------:R-:W-:Y:S02]  /*1380*/  SEL R19, R19, RZ, P1 ;  /* 0x000000ff13137207 */ /* 0x000fe40000800000 */
[----:B------:R-:W-:Y:S01]  /*1390*/  SEL R17, R17, RZ, P1 ;  /* 0x000000ff11117207 */ /* 0x000fe20000800000 */
[----:B------:R-:W-:Y:S02]  /*13a0*/  IMAD.U32 R8, R16, 0x10000, RZ ;  /* 0x0001000010087824 */ /* 0x000fe400078e00ff */
[----:B------:R-:W-:Y:S02]  /*13b0*/  IMAD.U32 R7, R19, 0x10000, RZ ;  /* 0x0001000013077824 */ /* 0x000fe400078e00ff */
[----:B------:R-:W-:Y:S01]  /*13c0*/  IMAD.U32 R12, R17, 0x10000, RZ ;  /* 0x00010000110c7824 */ /* 0x000fe200078e00ff */
[----:B------:R-:W-:Y:S01]  /*13d0*/  FADD R8, R9, R8 ;  /* 0x0000000809087221 */ /* 0x000fe20000000000 */
[----:B------:R-:W-:Y:S01]  /*13e0*/  FADD R7, R10, R7 ;  /* 0x000000070a077221 */ /* 0x000fe20000000000 */
[----:B------:R-:W3:Y:S01]  /*13f0*/  LDS R9, [R2.X4+0xc] ;  /* 0x00000c0002097984 */ /* 0x000ee20000004800 */
[----:B------:R-:W-:-:S03]  /*1400*/  FADD R12, R13, R12 ;  /* 0x0000000c0d0c7221 */ /* 0x000fc60000000000 */
[----:B------:R-:W4:Y:S04]  /*1410*/  LDS R10, [R2.X4+0x10] ;  /* 0x00001000020a7984 */ /* 0x000f280000004800 */
[----:B------:R0:W3:Y:S01]  /*1420*/  LDS R13, [R2.X4+0x1c] ;  /* 0x00001c00020d7984 */ /* 0x0000e20000004800 */
[----:B------:R-:W-:Y:S02]  /*1430*/  PRMT R16, R15, 0x7632, R16 ;  /* 0x000076320f107816 */ /* 0x000fe40000000010 */
[----:B------:R-:W-:Y:S02]  /*1440*/  PRMT R25, R25, 0x7632, R25 ;  /* 0x0000763219197816 */ /* 0x000fe40000000019 */
[----:B------:R-:W-:Y:S02]  /*1450*/  PRMT R29, R16, 0x7632, R29 ;  /* 0x00007632101d7816 */ /* 0x000fe4000000001d */
[----:B------:R-:W-:Y:S01]  /*1460*/  SEL R14, R14, RZ, P1 ;  /* 0x000000ff0e0e7207 */ /* 0x000fe20000800000 */
[----:B0-----:R-:W-:Y:S01]  /*1470*/  IMAD.U32 R2, R25, 0x10000, RZ ;  /* 0x0001000019027824 */ /* 0x001fe200078e00ff */
[----:B------:R-:W-:Y:S01]  /*1480*/  SEL R18, R18, RZ, P1 ;  /* 0x000000ff12127207 */ /* 0x000fe20000800000 */
[----:B------:R-:W-:Y:S01]  /*1490*/  IMAD.U32 R29, R29, 0x10000, RZ ;  /* 0x000100001d1d7824 */ /* 0x000fe200078e00ff */
[----:B------:R-:W-:-:S02]  /*14a0*/  PRMT R28, R14, 0x7632, R28 ;  /* 0x000076320e1c7816 */ /* 0x000fc4000000001c */
[----:B------:R-:W-:Y:S01]  /*14b0*/  PRMT R30, R19, 0x7632, R30 ;  /* 0x00007632131e7816 */ /* 0x000fe2000000001e */
[----:B------:R-:W-:Y:S01]  /*14c0*/  FADD R2, R2, R29 ;  /* 0x0000001d02027221 */ /* 0x000fe20000000000 */
[----:B------:R-:W-:Y:S02]  /*14d0*/  PRMT R27, R27, 0x7632, R27 ;  /* 0x000076321b1b7816 */ /* 0x000fe4000000001b */
[----:B------:R-:W-:Y:S02]  /*14e0*/  PRMT R19, R17, 0x7632, R19 ;  /* 0x0000763211137816 */ /* 0x000fe40000000013 */
[C---:B------:R-:W-:Y:S01]  /*14f0*/  PRMT R15, R18.reuse, 0x7632, R15 ;  /* 0x00007632120f7816 */ /* 0x040fe2000000000f */
[----:B------:R-:W-:Y:S02]  /*1500*/  IMAD.U32 R17, R18, 0x10000, RZ ;  /* 0x0001000012117824 */ /* 0x000fe400078e00ff */
[----:B------:R-:W-:Y:S01]  /*1510*/  IMAD.U32 R25, R28, 0x10000, RZ ;  /* 0x000100001c197824 */ /* 0x000fe200078e00ff */
[----:B------:R-:W-:Y:S01]  /*1520*/  @P5 FSEL R4, R2, RZ, P4 ;  /* 0x000000ff02045208 */ /* 0x000fe20002000000 */
[----:B------:R-:W-:-:S02]  /*1530*/  IMAD.U32 R18, R27, 0x10000, RZ ;  /* 0x000100001b127824 */ /* 0x000fc400078e00ff */
[----:B------:R-:W-:Y:S02]  /*1540*/  IMAD.U32 R19, R19, 0x10000, RZ ;  /* 0x0001000013137824 */ /* 0x000fe400078e00ff */
[----:B------:R-:W-:Y:S01]  /*1550*/  IMAD.U32 R28, R15, 0x10000, RZ ;  /* 0x000100000f1c7824 */ /* 0x000fe200078e00ff */
[----:B------:R-:W-:Y:S01]  /*1560*/  FADD R2, RZ, R21 ;  /* 0x00000015ff027221 */ /* 0x000fe20000000000 */
[----:B------:R-:W-:Y:S02]  /*1570*/  IMAD.U32 R14, R14, 0x10000, RZ ;  /* 0x000100000e0e7824 */ /* 0x000fe400078e00ff */
[----:B------:R-:W-:Y:S02]  /*1580*/  IMAD.U32 R16, R16, 0x10000, RZ ;  /* 0x0001000010107824 */ /* 0x000fe400078e00ff */
[----:B------:R-:W-:Y:S01]  /*1590*/  IMAD.U32 R27, R30, 0x10000, RZ ;  /* 0x000100001e1b7824 */ /* 0x000fe200078e00ff */
[----:B-1----:R-:W-:Y:S01]  /*15a0*/  @P5 FSEL R5, R7, RZ, P4 ;  /* 0x000000ff07055208 */ /* 0x002fe20002000000 */
[----:B------:R-:W-:Y:S01]  /*15b0*/  FADD R15, RZ, R26 ;  /* 0x0000001aff0f7221 */ /* 0x000fe20000000000 */
[----:B------:R-:W-:Y:S01]  /*15c0*/  FADD R18, R18, R19 ;  /* 0x0000001312127221 */ /* 0x000fe20000000000 */
[----:B------:R-:W-:Y:S01]  /*15d0*/  FADD R25, R25, R28 ;  /* 0x0000001c19197221 */ /* 0x000fe20000000000 */
[----:B--2---:R-:W-:Y:S01]  /*15e0*/  @P5 FSEL R0, R8, RZ, P4 ;  /* 0x000000ff08005208 */ /* 0x004fe20002000000 */
[----:B------:R-:W-:Y:S01]  /*15f0*/  FADD R14, R14, R17 ;  /* 0x000000110e0e7221 */ /* 0x000fe20000000000 */
[----:B------:R-:W-:Y:S01]  /*1600*/  FADD R16, R16, R27 ;  /* 0x0000001b10107221 */ /* 0x000fe20000000000 */
[----:B------:R-:W-:Y:S01]  /*1610*/  FSEL R7, R2, R5, !P2 ;  /* 0x0000000502077208 */ /* 0x000fe20005000000 */
[----:B------:R-:W-:Y:S01]  /*1620*/  FADD R17, RZ, R32 ;  /* 0x00000020ff117221 */ /* 0x000fe20000000000 */
[----:B------:R-:W-:Y:S01]  /*1630*/  FSEL R0, R15, R0, !P2 ;  /* 0x000000000f007208 */ /* 0x000fe20005000000 */
[----:B------:R-:W-:Y:S01]  /*1640*/  FADD R2, RZ, R23 ;  /* 0x00000017ff027221 */ /* 0x000fe20000000000 */
[----:B-----5:R-:W-:Y:S01]  /*1650*/  @P5 FSEL R6, R12, RZ, P4 ;  /* 0x000000ff0c065208 */ /* 0x020fe20002000000 */
[----:B------:R-:W-:Y:S01]  /*1660*/  FADD R15, RZ, R22 ;  /* 0x00000016ff0f7221 */ /* 0x000fe20000000000 */
[----:B---3--:R-:W-:-:S02]  /*1670*/  @P5 FSEL R9, R18, RZ, P4 ;  /* 0x000000ff12095208 */ /* 0x008fc40002000000 */
[----:B------:R-:W-:Y:S02]  /*1680*/  @P5 FSEL R11, R25, RZ, P4 ;  /* 0x000000ff190b5208 */ /* 0x000fe40002000000 */
[----:B----4-:R-:W-:Y:S02]  /*1690*/  @P5 FSEL R10, R14, RZ, P4 ;  /* 0x000000ff0e0a5208 */ /* 0x010fe40002000000 */
[----:B------:R-:W-:Y:S02]  /*16a0*/  @P5 FSEL R13, R16, RZ, P4 ;  /* 0x000000ff100d5208 */ /* 0x000fe40002000000 */
[----:B------:R-:W-:Y:S02]  /*16b0*/  FSEL R5, R33, R4, !P2 ;  /* 0x0000000421057208 */ /* 0x000fe40005000000 */
[----:B------:R-:W-:Y:S02]  /*16c0*/  FSEL R6, R17, R6, !P2 ;  /* 0x0000000611067208 */ /* 0x000fe40005000000 */
[----:B------:R-:W-:-:S02]  /*16d0*/  FSEL R9, R34, R9, !P2 ;  /* 0x0000000922097208 */ /* 0x000fc40005000000 */
[----:B------:R-:W-:Y:S02]  /*16e0*/  FSEL R11, R2, R11, !P2 ;  /* 0x0000000b020b7208 */ /* 0x000fe40005000000 */
[----:B------:R-:W-:Y:S02]  /*16f0*/  FSEL R10, R15, R10, !P2 ;  /* 0x0000000a0f0a7208 */ /* 0x000fe40005000000 */
[----:B------:R-:W-:Y:S02]  /*1700*/  FSEL R2, R24, R13, !P2 ;  /* 0x0000000d18027208 */ /* 0x000fe40005000000 */
[----:B------:R-:W-:Y:S01]  /*1710*/  F2FP.BF16.PACK_AB R4, R5, R0 ;  /* 0x000000000504723e */ /* 0x000fe200000010ff */
[----:B------:R-:W-:Y:S01]  /*1720*/  IMAD.WIDE R20, R3, R20, c[0x0][0x188] ;  /* 0x0000620003147625 */ /* 0x000fe200078e0214 */
[----:B------:R-:W-:Y:S02]  /*1730*/  F2FP.BF16.PACK_AB R5, R9, R6 ;  /* 0x000000060905723e */ /* 0x000fe400000010ff */
[----:B------:R-:W-:-:S02]  /*1740*/  F2FP.BF16.PACK_AB R6, R11, R10 ;  /* 0x0000000a0b06723e */ /* 0x000fc400000010ff */
[----:B------:R-:W-:Y:S01]  /*1750*/  F2FP.BF16.PACK_AB R7, R2, R7 ;  /* 0x000000070207723e */ /* 0x000fe200000010ff */
[----:B------:R-:W-:Y:S06]  /*1760*/  @!P0 EXIT ;  /* 0x000000000000894d */ /* 0x000fec0003800000 */
[----:B------:R-:W-:Y:S01]  /*1770*/  STG.E.128 [R20.64], R4 ;  /* 0x0000000414007986 */ /* 0x000fe2000c101d04 */
[----:B------:R-:W-:Y:S05]  /*1780*/  EXIT ;  /* 0x000000000000794d */ /* 0x000fea0003800000 */
.L_x_0:
[----:B------:R-:W-:-:S00]  /*1790*/  BRA `(.L_x_0) ;  /* 0xfffffff000007947 */ /* 0x000fc0000383ffff */
[----:B------:R-:W-:-:S00]  /*17a0*/  NOP ;  /* 0x0000000000007918 */ /* 0x000fc00000000000 */
        /* <DEDUP_REMOVED lines=13> */
.L_x_1:


//--------------------- .nv.shared.triton__0d1d2d3d4d5d6de7de --------------------------
	.section	.nv.shared.triton__0d1d2d3d4d5d6de7de,"aw",@nobits
	.align	16
